//
// Generated by NVIDIA NVVM Compiler
//
// Compiler Build ID: CL-36424714
// Cuda compilation tools, release 13.0, V13.0.88
// Based on NVVM 20.0.0
//

.version 9.0
.target sm_100
.address_size 64

	// .globl	_Z10prefix_sumPiS_

.visible .entry _Z10prefix_sumPiS_(
	.param .u64 .ptr .align 1 _Z10prefix_sumPiS__param_0,
	.param .u64 .ptr .align 1 _Z10prefix_sumPiS__param_1
)
{
	.reg .pred 	%p<10>;
	.reg .b32 	%r<108>;
	.reg .b64 	%rd<20>;

	ld.param.u64 	%rd9, [_Z10prefix_sumPiS__param_0];
	ld.param.u64 	%rd8, [_Z10prefix_sumPiS__param_1];
	cvta.to.global.u64 	%rd1, %rd9;
	mov.u32 	%r32, %ctaid.x;
	mov.u32 	%r33, %ntid.x;
	mov.u32 	%r34, %tid.x;
	mad.lo.s32 	%r1, %r32, %r33, %r34;
	setp.lt.s32 	%p1, %r1, 0;
	mov.b32 	%r107, 0;
	@%p1 bra 	$L__BB0_13;
	add.s32 	%r2, %r1, 1;
	and.b32  	%r3, %r2, 15;
	setp.lt.u32 	%p2, %r1, 15;
	mov.b32 	%r100, 0;
	mov.u32 	%r107, %r100;
	@%p2 bra 	$L__BB0_4;
	and.b32  	%r100, %r2, -16;
	neg.s32 	%r94, %r100;
	add.s64 	%rd18, %rd1, 32;
	mov.b32 	%r107, 0;
$L__BB0_3:
	.pragma "nounroll";
	ld.global.u32 	%r38, [%rd18+-32];
	add.s32 	%r39, %r38, %r107;
	ld.global.u32 	%r40, [%rd18+-28];
	add.s32 	%r41, %r40, %r39;
	ld.global.u32 	%r42, [%rd18+-24];
	add.s32 	%r43, %r42, %r41;
	ld.global.u32 	%r44, [%rd18+-20];
	add.s32 	%r45, %r44, %r43;
	ld.global.u32 	%r46, [%rd18+-16];
	add.s32 	%r47, %r46, %r45;
	ld.global.u32 	%r48, [%rd18+-12];
	add.s32 	%r49, %r48, %r47;
	ld.global.u32 	%r50, [%rd18+-8];
	add.s32 	%r51, %r50, %r49;
	ld.global.u32 	%r52, [%rd18+-4];
	add.s32 	%r53, %r52, %r51;
	ld.global.u32 	%r54, [%rd18];
	add.s32 	%r55, %r54, %r53;
	ld.global.u32 	%r56, [%rd18+4];
	add.s32 	%r57, %r56, %r55;
	ld.global.u32 	%r58, [%rd18+8];
	add.s32 	%r59, %r58, %r57;
	ld.global.u32 	%r60, [%rd18+12];
	add.s32 	%r61, %r60, %r59;
	ld.global.u32 	%r62, [%rd18+16];
	add.s32 	%r63, %r62, %r61;
	ld.global.u32 	%r64, [%rd18+20];
	add.s32 	%r65, %r64, %r63;
	ld.global.u32 	%r66, [%rd18+24];
	add.s32 	%r67, %r66, %r65;
	ld.global.u32 	%r68, [%rd18+28];
	add.s32 	%r107, %r68, %r67;
	add.s32 	%r94, %r94, 16;
	add.s64 	%rd18, %rd18, 64;
	setp.ne.s32 	%p3, %r94, 0;
	@%p3 bra 	$L__BB0_3;
$L__BB0_4:
	setp.eq.s32 	%p4, %r3, 0;
	@%p4 bra 	$L__BB0_13;
	and.b32  	%r13, %r2, 7;
	setp.lt.u32 	%p5, %r3, 8;
	@%p5 bra 	$L__BB0_7;
	mul.wide.u32 	%rd10, %r100, 4;
	add.s64 	%rd11, %rd1, %rd10;
	ld.global.u32 	%r70, [%rd11];
	add.s32 	%r71, %r70, %r107;
	ld.global.u32 	%r72, [%rd11+4];
	add.s32 	%r73, %r72, %r71;
	ld.global.u32 	%r74, [%rd11+8];
	add.s32 	%r75, %r74, %r73;
	ld.global.u32 	%r76, [%rd11+12];
	add.s32 	%r77, %r76, %r75;
	ld.global.u32 	%r78, [%rd11+16];
	add.s32 	%r79, %r78, %r77;
	ld.global.u32 	%r80, [%rd11+20];
	add.s32 	%r81, %r80, %r79;
	ld.global.u32 	%r82, [%rd11+24];
	add.s32 	%r83, %r82, %r81;
	ld.global.u32 	%r84, [%rd11+28];
	add.s32 	%r107, %r84, %r83;
	add.s32 	%r100, %r100, 8;
$L__BB0_7:
	setp.eq.s32 	%p6, %r13, 0;
	@%p6 bra 	$L__BB0_13;
	and.b32  	%r19, %r2, 3;
	setp.lt.u32 	%p7, %r13, 4;
	@%p7 bra 	$L__BB0_10;
	mul.wide.u32 	%rd12, %r100, 4;
	add.s64 	%rd13, %rd1, %rd12;
	ld.global.u32 	%r86, [%rd13];
	add.s32 	%r87, %r86, %r107;
	ld.global.u32 	%r88, [%rd13+4];
	add.s32 	%r89, %r88, %r87;
	ld.global.u32 	%r90, [%rd13+8];
	add.s32 	%r91, %r90, %r89;
	ld.global.u32 	%r92, [%rd13+12];
	add.s32 	%r107, %r92, %r91;
	add.s32 	%r100, %r100, 4;
$L__BB0_10:
	setp.eq.s32 	%p8, %r19, 0;
	@%p8 bra 	$L__BB0_13;
	mul.wide.u32 	%rd14, %r100, 4;
	add.s64 	%rd19, %rd1, %rd14;
	neg.s32 	%r105, %r19;
$L__BB0_12:
	.pragma "nounroll";
	ld.global.u32 	%r93, [%rd19];
	add.s32 	%r107, %r93, %r107;
	add.s64 	%rd19, %rd19, 4;
	add.s32 	%r105, %r105, 1;
	setp.ne.s32 	%p9, %r105, 0;
	@%p9 bra 	$L__BB0_12;
$L__BB0_13:
	cvta.to.global.u64 	%rd15, %rd8;
	mul.wide.s32 	%rd16, %r1, 4;
	add.s64 	%rd17, %rd15, %rd16;
	st.global.u32 	[%rd17], %r107;
	ret;

}


// ===== COMPILED SASS (sm_100) =====

	.target	sm_100

	.elftype	@"ET_EXEC"


//--------------------- .note.nv.tkinfo           --------------------------
	.section	.note.nv.tkinfo,"",@"SHT_NOTE"
	.sectionflags	@"SHF_NOTE_NV_TKINFO"
	.tkinfo
        /*0018*/ 	.word	0x00000002
        /*0030*/ 	.string	""
        /*0030*/ 	.string	"ptxas"
        /*0030*/ 	.string	"Cuda compilation tools, release 13.0, V13.0.88"
        /*0030*/ 	.string	"Build cuda_13.0.r13.0/compiler.36424714_0"
        /*0030*/ 	.string	"-arch sm_100 -m 64 "



//--------------------- .note.nv.cuinfo           --------------------------
	.section	.note.nv.cuinfo,"",@"SHT_NOTE"
	.sectionflags	@"SHF_NOTE_NV_CUINFO"
        /*0018*/ 	.short	0x0002
        /*001a*/ 	.short	0x0064
        /*001c*/ 	.short	0x0082
	.zero		2


//--------------------- .nv.info                  --------------------------
	.section	.nv.info,"",@"SHT_CUDA_INFO"
	.align	4


	//----- nvinfo : EIATTR_REGCOUNT
	.align		4
        /*0000*/ 	.byte	0x04, 0x2f
        /*0002*/ 	.short	(.L_1 - .L_0)
	.align		4
.L_0:
        /*0004*/ 	.word	index@(_Z10prefix_sumPiS_)
        /*0008*/ 	.word	0x0000001b


	//----- nvinfo : EIATTR_FRAME_SIZE
	.align		4
.L_1:
        /*000c*/ 	.byte	0x04, 0x11
        /*000e*/ 	.short	(.L_3 - .L_2)
	.align		4
.L_2:
        /*0010*/ 	.word	index@(_Z10prefix_sumPiS_)
        /*0014*/ 	.word	0x00000000


	//----- nvinfo : EIATTR_MIN_STACK_SIZE
	.align		4
.L_3:
        /*0018*/ 	.byte	0x04, 0x12
        /*001a*/ 	.short	(.L_5 - .L_4)
	.align		4
.L_4:
        /*001c*/ 	.word	index@(_Z10prefix_sumPiS_)
        /*0020*/ 	.word	0x00000000
.L_5:


//--------------------- .nv.compat                --------------------------
	.section	.nv.compat,"",@"SHT_CUDA_COMPAT_INFO"
	.align	4
        /*0000*/ 	.byte	0x02, 0x09, 0x00, 0x00, 0x02, 0x02, 0x01, 0x00, 0x02, 0x05, 0x05, 0x00, 0x03, 0x07, 0x01, 0x01
        /*0010*/ 	.byte	0x02, 0x03, 0x00, 0x00, 0x02, 0x06, 0x01, 0x00, 0x04, 0x0b, 0x08, 0x00, 0x09, 0x00, 0x00, 0x00
        /*0020*/ 	.byte	0x00, 0x00, 0x00, 0x00


//--------------------- .nv.info._Z10prefix_sumPiS_ --------------------------
	.section	.nv.info._Z10prefix_sumPiS_,"",@"SHT_CUDA_INFO"
	.sectionflags	@""
	.align	4


	//----- nvinfo : EIATTR_CUDA_API_VERSION
	.align		4
        /*0000*/ 	.byte	0x04, 0x37
        /*0002*/ 	.short	(.L_7 - .L_6)
.L_6:
        /*0004*/ 	.word	0x00000082


	//----- nvinfo : EIATTR_KPARAM_INFO
	.align		4
.L_7:
        /*0008*/ 	.byte	0x04, 0x17
        /*000a*/ 	.short	(.L_9 - .L_8)
.L_8:
        /*000c*/ 	.word	0x00000000
        /*0010*/ 	.short	0x0001
        /*0012*/ 	.short	0x0008
        /*0014*/ 	.byte	0x00, 0xf5, 0x21, 0x00


	//----- nvinfo : EIATTR_KPARAM_INFO
	.align		4
.L_9:
        /*0018*/ 	.byte	0x04, 0x17
        /*001a*/ 	.short	(.L_11 - .L_10)
.L_10:
        /*001c*/ 	.word	0x00000000
        /*0020*/ 	.short	0x0000
        /*0022*/ 	.short	0x0000
        /*0024*/ 	.byte	0x00, 0xf5, 0x21, 0x00


	//----- nvinfo : EIATTR_SPARSE_MMA_MASK
	.align		4
.L_11:
        /*0028*/ 	.byte	0x03, 0x50
        /*002a*/ 	.short	0x0000


	//----- nvinfo : EIATTR_MAXREG_COUNT
	.align		4
        /*002c*/ 	.byte	0x03, 0x1b
        /*002e*/ 	.short	0x00ff


	//----- nvinfo : EIATTR_MERCURY_ISA_VERSION
	.align		4
        /*0030*/ 	.byte	0x03, 0x5f
        /*0032*/ 	.short	0x0101


	//----- nvinfo : EIATTR_VRC_CTA_INIT_COUNT
	.align		4
        /*0034*/ 	.byte	0x02, 0x4a
	.zero		1
	.zero		1


	//----- nvinfo : EIATTR_EXIT_INSTR_OFFSETS
	.align		4
        /*0038*/ 	.byte	0x04, 0x1c
        /*003a*/ 	.short	(.L_13 - .L_12)


	//   ....[0]....
.L_12:
        /*003c*/ 	.word	0x000006e0


	//----- nvinfo : EIATTR_CRS_STACK_SIZE
	.align		4
.L_13:
        /*0040*/ 	.byte	0x04, 0x1e
        /*0042*/ 	.short	(.L_15 - .L_14)
.L_14:
        /*0044*/ 	.word	0x00000000


	//----- nvinfo : EIATTR_CBANK_PARAM_SIZE
	.align		4
.L_15:
        /*0048*/ 	.byte	0x03, 0x19
        /*004a*/ 	.short	0x0010


	//----- nvinfo : EIATTR_PARAM_CBANK
	.align		4
        /*004c*/ 	.byte	0x04, 0x0a
        /*004e*/ 	.short	(.L_17 - .L_16)
	.align		4
.L_16:
        /*0050*/ 	.word	index@(.nv.constant0._Z10prefix_sumPiS_)
        /*0054*/ 	.short	0x0380
        /*0056*/ 	.short	0x0010


	//----- nvinfo : EIATTR_SW_WAR
	.align		4
.L_17:
        /*0058*/ 	.byte	0x04, 0x36
        /*005a*/ 	.short	(.L_19 - .L_18)
.L_18:
        /*005c*/ 	.word	0x00000008
.L_19:


//--------------------- .nv.callgraph             --------------------------
	.section	.nv.callgraph,"",@"SHT_CUDA_CALLGRAPH"
	.align	4
	.sectionentsize	8
	.align		4
        /*0000*/ 	.word	0x00000000
	.align		4
        /*0004*/ 	.word	0xffffffff
	.align		4
        /*0008*/ 	.word	0x00000000
	.align		4
        /*000c*/ 	.word	0xfffffffe
	.align		4
        /*0010*/ 	.word	0x00000000
	.align		4
        /*0014*/ 	.word	0xfffffffd
	.align		4
        /*0018*/ 	.word	0x00000000
	.align		4
        /*001c*/ 	.word	0xfffffffc


//--------------------- .text._Z10prefix_sumPiS_  --------------------------
	.section	.text._Z10prefix_sumPiS_,"ax",@progbits
	.align	128
        .global         _Z10prefix_sumPiS_
        .type           _Z10prefix_sumPiS_,@function
        .size           _Z10prefix_sumPiS_,(.L_x_11 - _Z10prefix_sumPiS_)
        .other          _Z10prefix_sumPiS_,@"STO_CUDA_ENTRY STV_DEFAULT"
_Z10prefix_sumPiS_:
.text._Z10prefix_sumPiS_:
[----:B------:R-:W-:Y:S01]  /*0000*/  LDC R1, c[0x0][0x37c] ;  /* 0x0000df00ff017b82 */ /* 0x000fe20000000800 */
[----:B------:R-:W0:Y:S07]  /*0010*/  S2R R3, SR_TID.X ;  /* 0x0000000000037919 */ /* 0x000e2e0000002100 */
[----:B------:R-:W0:Y:S01]  /*0020*/  S2UR UR4, SR_CTAID.X ;  /* 0x00000000000479c3 */ /* 0x000e220000002500 */
[----:B------:R-:W1:Y:S01]  /*0030*/  LDCU.64 UR6, c[0x0][0x358] ;  /* 0x00006b00ff0677ac */ /* 0x000e620008000a00 */
[----:B------:R-:W-:Y:S01]  /*0040*/  BSSY.RECONVERGENT B0, `(.L_x_0) ;  /* 0x0000066000007945 */ /* 0x000fe20003800200 */
[----:B------:R-:W-:-:S05]  /*0050*/  IMAD.MOV.U32 R0, RZ, RZ, RZ ;  /* 0x000000ffff007224 */ /* 0x000fca00078e00ff */
[----:B------:R-:W0:Y:S02]  /*0060*/  LDC R2, c[0x0][0x360] ;  /* 0x0000d800ff027b82 */ /* 0x000e240000000800 */
[----:B0-----:R-:W-:-:S05]  /*0070*/  IMAD R2, R2, UR4, R3 ;  /* 0x0000000402027c24 */ /* 0x001fca000f8e0203 */
[----:B------:R-:W-:-:S13]  /*0080*/  ISETP.GE.AND P0, PT, R2, RZ, PT ;  /* 0x000000ff0200720c */ /* 0x000fda0003f06270 */
[----:B-1----:R-:W-:Y:S05]  /*0090*/  @!P0 BRA `(.L_x_1) ;  /* 0x0000000400808947 */ /* 0x002fea0003800000 */
[C---:B------:R-:W-:Y:S01]  /*00a0*/  ISETP.GE.U32.AND P1, PT, R2.reuse, 0xf, PT ;  /* 0x0000000f0200780c */ /* 0x040fe20003f26070 */
[----:B------:R-:W-:Y:S01]  /*00b0*/  VIADD R6, R2, 0x1 ;  /* 0x0000000102067836 */ /* 0x000fe20000000000 */
[----:B------:R-:W-:Y:S01]  /*00c0*/  BSSY.RECONVERGENT B1, `(.L_x_2) ;  /* 0x000002c000017945 */ /* 0x000fe20003800200 */
[----:B------:R-:W-:Y:S02]  /*00d0*/  IMAD.MOV.U32 R3, RZ, RZ, RZ ;  /* 0x000000ffff037224 */ /* 0x000fe400078e00ff */
[----:B------:R-:W-:Y:S01]  /*00e0*/  IMAD.MOV.U32 R0, RZ, RZ, RZ ;  /* 0x000000ffff007224 */ /* 0x000fe200078e00ff */
[----:B------:R-:W-:-:S04]  /*00f0*/  LOP3.LUT R24, R6, 0xf, RZ, 0xc0, !PT ;  /* 0x0000000f06187812 */ /* 0x000fc800078ec0ff */
[----:B------:R-:W-:-:S03]  /*0100*/  ISETP.NE.AND P0, PT, R24, RZ, PT ;  /* 0x000000ff1800720c */ /* 0x000fc60003f05270 */
[----:B------:R-:W-:Y:S10]  /*0110*/  @!P1 BRA `(.L_x_3) ;  /* 0x0000000000989947 */ /* 0x000ff40003800000 */
[----:B------:R-:W0:Y:S01]  /*0120*/  LDCU.64 UR4, c[0x0][0x380] ;  /* 0x00007000ff0477ac */ /* 0x000e220008000a00 */
[----:B------:R-:W-:Y:S01]  /*0130*/  LOP3.LUT R3, R6, 0xfffffff0, RZ, 0xc0, !PT ;  /* 0xfffffff006037812 */ /* 0x000fe200078ec0ff */
[----:B------:R-:W-:-:S04]  /*0140*/  IMAD.MOV.U32 R0, RZ, RZ, RZ ;  /* 0x000000ffff007224 */ /* 0x000fc800078e00ff */
[----:B------:R-:W-:Y:S01]  /*0150*/  IMAD.MOV R7, RZ, RZ, -R3 ;  /* 0x000000ffff077224 */ /* 0x000fe200078e0a03 */
[----:B0-----:R-:W-:-:S04]  /*0160*/  UIADD3 UR4, UP0, UPT, UR4, 0x20, URZ ;  /* 0x0000002004047890 */ /* 0x001fc8000ff1e0ff */
[----:B------:R-:W-:Y:S02]  /*0170*/  UIADD3.X UR5, UPT, UPT, URZ, UR5, URZ, UP0, !UPT ;  /* 0x00000005ff057290 */ /* 0x000fe400087fe4ff */
[----:B------:R-:W-:-:S04]  /*0180*/  IMAD.U32 R13, RZ, RZ, UR4 ;  /* 0x00000004ff0d7e24 */ /* 0x000fc8000f8e00ff */
[----:B------:R-:W-:-:S07]  /*0190*/  IMAD.U32 R5, RZ, RZ, UR5 ;  /* 0x00000005ff057e24 */ /* 0x000fce000f8e00ff */
.L_x_4:
[----:B------:R-:W-:-:S05]  /*01a0*/  IMAD.MOV.U32 R4, RZ, RZ, R13 ;  /* 0x000000ffff047224 */ /* 0x000fca00078e000d */
[----:B------:R-:W2:Y:S04]  /*01b0*/  LDG.E R13, desc[UR6][R4.64+-0x20] ;  /* 0xffffe006040d7981 */ /* 0x000ea8000c1e1900 */
[----:B------:R-:W2:Y:S04]  /*01c0*/  LDG.E R12, desc[UR6][R4.64+-0x1c] ;  /* 0xffffe406040c7981 */ /* 0x000ea8000c1e1900 */
[----:B------:R-:W3:Y:S04]  /*01d0*/  LDG.E R15, desc[UR6][R4.64+-0x18] ;  /* 0xffffe806040f7981 */ /* 0x000ee8000c1e1900 */
[----:B------:R-:W3:Y:S04]  /*01e0*/  LDG.E R14, desc[UR6][R4.64+-0x14] ;  /* 0xffffec06040e7981 */ /* 0x000ee8000c1e1900 */
[----:B------:R-:W4:Y:S04]  /*01f0*/  LDG.E R17, desc[UR6][R4.64+-0x10] ;  /* 0xfffff00604117981 */ /* 0x000f28000c1e1900 */
[----:B------:R-:W4:Y:S04]  /*0200*/  LDG.E R16, desc[UR6][R4.64+-0xc] ;  /* 0xfffff40604107981 */ /* 0x000f28000c1e1900 */
[----:B------:R-:W5:Y:S04]  /*0210*/  LDG.E R19, desc[UR6][R4.64+-0x8] ;  /* 0xfffff80604137981 */ /* 0x000f68000c1e1900 */
        /* <DEDUP_REMOVED lines=8> */
[----:B------:R0:W5:Y:S01]  /*02a0*/  LDG.E R8, desc[UR6][R4.64+0x1c] ;  /* 0x00001c0604087981 */ /* 0x000162000c1e1900 */
[----:B------:R-:W-:-:S05]  /*02b0*/  VIADD R7, R7, 0x10 ;  /* 0x0000001007077836 */ /* 0x000fca0000000000 */
[----:B------:R-:W-:Y:S02]  /*02c0*/  ISETP.NE.AND P1, PT, R7, RZ, PT ;  /* 0x000000ff0700720c */ /* 0x000fe40003f25270 */
[----:B--2---:R-:W-:Y:S02]  /*02d0*/  IADD3 R12, PT, PT, R12, R13, R0 ;  /* 0x0000000d0c0c7210 */ /* 0x004fe40007ffe000 */
[----:B------:R-:W-:-:S05]  /*02e0*/  IADD3 R13, P2, PT, R4, 0x40, RZ ;  /* 0x00000040040d7810 */ /* 0x000fca0007f5e0ff */
[----:B0-----:R-:W-:Y:S01]  /*02f0*/  IMAD.X R5, RZ, RZ, R5, P2 ;  /* 0x000000ffff057224 */ /* 0x001fe200010e0605 */
[----:B---3--:R-:W-:-:S04]  /*0300*/  IADD3 R12, PT, PT, R14, R15, R12 ;  /* 0x0000000f0e0c7210 */ /* 0x008fc80007ffe00c */
[----:B----4-:R-:W-:-:S04]  /*0310*/  IADD3 R12, PT, PT, R16, R17, R12 ;  /* 0x00000011100c7210 */ /* 0x010fc80007ffe00c */
[----:B-----5:R-:W-:-:S04]  /*0320*/  IADD3 R12, PT, PT, R18, R19, R12 ;  /* 0x00000013120c7210 */ /* 0x020fc80007ffe00c */
[----:B------:R-:W-:-:S04]  /*0330*/  IADD3 R12, PT, PT, R20, R21, R12 ;  /* 0x00000015140c7210 */ /* 0x000fc80007ffe00c */
[----:B------:R-:W-:-:S04]  /*0340*/  IADD3 R12, PT, PT, R22, R23, R12 ;  /* 0x00000017160c7210 */ /* 0x000fc80007ffe00c */
[----:B------:R-:W-:-:S04]  /*0350*/  IADD3 R10, PT, PT, R10, R11, R12 ;  /* 0x0000000b0a0a7210 */ /* 0x000fc80007ffe00c */
[----:B------:R-:W-:Y:S01]  /*0360*/  IADD3 R0, PT, PT, R8, R9, R10 ;  /* 0x0000000908007210 */ /* 0x000fe20007ffe00a */
[----:B------:R-:W-:Y:S06]  /*0370*/  @P1 BRA `(.L_x_4) ;  /* 0xfffffffc00881947 */ /* 0x000fec000383ffff */
.L_x_3:
[----:B------:R-:W-:Y:S05]  /*0380*/  BSYNC.RECONVERGENT B1 ;  /* 0x0000000000017941 */ /* 0x000fea0003800200 */
.L_x_2:
[----:B------:R-:W-:Y:S05]  /*0390*/  @!P0 BRA `(.L_x_1) ;  /* 0x0000000000c08947 */ /* 0x000fea0003800000 */
[----:B------:R-:W-:Y:S01]  /*03a0*/  ISETP.GE.U32.AND P0, PT, R24, 0x8, PT ;  /* 0x000000081800780c */ /* 0x000fe20003f06070 */
[----:B------:R-:W-:Y:S01]  /*03b0*/  BSSY.RECONVERGENT B1, `(.L_x_5) ;  /* 0x0000013000017945 */ /* 0x000fe20003800200 */
[----:B------:R-:W-:-:S04]  /*03c0*/  LOP3.LUT R15, R6, 0x7, RZ, 0xc0, !PT ;  /* 0x00000007060f7812 */ /* 0x000fc800078ec0ff */
[----:B------:R-:W-:-:S07]  /*03d0*/  ISETP.NE.AND P1, PT, R15, RZ, PT ;  /* 0x000000ff0f00720c */ /* 0x000fce0003f25270 */
[----:B------:R-:W-:Y:S06]  /*03e0*/  @!P0 BRA `(.L_x_6) ;  /* 0x00000000003c8947 */ /* 0x000fec0003800000 */
[----:B------:R-:W0:Y:S02]  /*03f0*/  LDC.64 R4, c[0x0][0x380] ;  /* 0x0000e000ff047b82 */ /* 0x000e240000000a00 */
[----:B0-----:R-:W-:-:S05]  /*0400*/  IMAD.WIDE.U32 R4, R3, 0x4, R4 ;  /* 0x0000000403047825 */ /* 0x001fca00078e0004 */
[----:B------:R-:W2:Y:S04]  /*0410*/  LDG.E R7, desc[UR6][R4.64] ;  /* 0x0000000604077981 */ /* 0x000ea8000c1e1900 */
[----:B------:R-:W2:Y:S04]  /*0420*/  LDG.E R8, desc[UR6][R4.64+0x4] ;  /* 0x0000040604087981 */ /* 0x000ea8000c1e1900 */
[----:B------:R-:W3:Y:S04]  /*0430*/  LDG.E R10, desc[UR6][R4.64+0x8] ;  /* 0x00000806040a7981 */ /* 0x000ee8000c1e1900 */
[----:B------:R-:W3:Y:S04]  /*0440*/  LDG.E R9, desc[UR6][R4.64+0xc] ;  /* 0x00000c0604097981 */ /* 0x000ee8000c1e1900 */
[----:B------:R-:W4:Y:S04]  /*0450*/  LDG.E R12, desc[UR6][R4.64+0x10] ;  /* 0x00001006040c7981 */ /* 0x000f28000c1e1900 */
[----:B------:R-:W4:Y:S04]  /*0460*/  LDG.E R11, desc[UR6][R4.64+0x14] ;  /* 0x00001406040b7981 */ /* 0x000f28000c1e1900 */
[----:B------:R-:W5:Y:S04]  /*0470*/  LDG.E R14, desc[UR6][R4.64+0x18] ;  /* 0x00001806040e7981 */ /* 0x000f68000c1e1900 */
[----:B------:R-:W5:Y:S01]  /*0480*/  LDG.E R13, desc[UR6][R4.64+0x1c] ;  /* 0x00001c06040d7981 */ /* 0x000f62000c1e1900 */
[----:B------:R-:W-:Y:S01]  /*0490*/  VIADD R3, R3, 0x8 ;  /* 0x0000000803037836 */ /* 0x000fe20000000000 */
[----:B--2---:R-:W-:-:S04]  /*04a0*/  IADD3 R7, PT, PT, R8, R7, R0 ;  /* 0x0000000708077210 */ /* 0x004fc80007ffe000 */
[----:B---3--:R-:W-:-:S04]  /*04b0*/  IADD3 R7, PT, PT, R9, R10, R7 ;  /* 0x0000000a09077210 */ /* 0x008fc80007ffe007 */
[----:B----4-:R-:W-:-:S04]  /*04c0*/  IADD3 R7, PT, PT, R11, R12, R7 ;  /* 0x0000000c0b077210 */ /* 0x010fc80007ffe007 */
[----:B-----5:R-:W-:-:S07]  /*04d0*/  IADD3 R0, PT, PT, R13, R14, R7 ;  /* 0x0000000e0d007210 */ /* 0x020fce0007ffe007 */
.L_x_6:
[----:B------:R-:W-:Y:S05]  /*04e0*/  BSYNC.RECONVERGENT B1 ;  /* 0x0000000000017941 */ /* 0x000fea0003800200 */
.L_x_5:
        /* <DEDUP_REMOVED lines=11> */
[----:B------:R-:W3:Y:S01]  /*05a0*/  LDG.E R10, desc[UR6][R4.64+0xc] ;  /* 0x00000c06040a7981 */ /* 0x000ee2000c1e1900 */
[----:B------:R-:W-:Y:S01]  /*05b0*/  VIADD R3, R3, 0x4 ;  /* 0x0000000403037836 */ /* 0x000fe20000000000 */
[----:B--2---:R-:W-:-:S04]  /*05c0*/  IADD3 R0, PT, PT, R8, R7, R0 ;  /* 0x0000000708007210 */ /* 0x004fc80007ffe000 */
[----:B---3--:R-:W-:-:S07]  /*05d0*/  IADD3 R0, PT, PT, R10, R9, R0 ;  /* 0x000000090a007210 */ /* 0x008fce0007ffe000 */
.L_x_8:
[----:B------:R-:W-:Y:S05]  /*05e0*/  BSYNC.RECONVERGENT B1 ;  /* 0x0000000000017941 */ /* 0x000fea0003800200 */
.L_x_7:
[----:B------:R-:W-:Y:S05]  /*05f0*/  @!P1 BRA `(.L_x_1) ;  /* 0x0000000000289947 */ /* 0x000fea0003800000 */
[----:B------:R-:W0:Y:S01]  /*0600*/  LDC.64 R4, c[0x0][0x380] ;  /* 0x0000e000ff047b82 */ /* 0x000e220000000a00 */
[----:B------:R-:W-:Y:S02]  /*0610*/  IMAD.MOV R6, RZ, RZ, -R6 ;  /* 0x000000ffff067224 */ /* 0x000fe400078e0a06 */
[----:B0-----:R-:W-:-:S07]  /*0620*/  IMAD.WIDE.U32 R4, R3, 0x4, R4 ;  /* 0x0000000403047825 */ /* 0x001fce00078e0004 */
.L_x_9:
[----:B------:R0:W2:Y:S01]  /*0630*/  LDG.E R3, desc[UR6][R4.64] ;  /* 0x0000000604037981 */ /* 0x0000a2000c1e1900 */
[----:B------:R-:W-:-:S05]  /*0640*/  VIADD R6, R6, 0x1 ;  /* 0x0000000106067836 */ /* 0x000fca0000000000 */
[----:B------:R-:W-:Y:S02]  /*0650*/  ISETP.NE.AND P0, PT, R6, RZ, PT ;  /* 0x000000ff0600720c */ /* 0x000fe40003f05270 */
[----:B0-----:R-:W-:-:S05]  /*0660*/  IADD3 R4, P1, PT, R4, 0x4, RZ ;  /* 0x0000000404047810 */ /* 0x001fca0007f3e0ff */
[----:B------:R-:W-:Y:S02]  /*0670*/  IMAD.X R5, RZ, RZ, R5, P1 ;  /* 0x000000ffff057224 */ /* 0x000fe400008e0605 */
[----:B--2---:R-:W-:-:S04]  /*0680*/  IMAD.IADD R0, R3, 0x1, R0 ;  /* 0x0000000103007824 */ /* 0x004fc800078e0200 */
[----:B------:R-:W-:Y:S05]  /*0690*/  @P0 BRA `(.L_x_9) ;  /* 0xfffffffc00e40947 */ /* 0x000fea000383ffff */
.L_x_1:
[----:B------:R-:W-:Y:S05]  /*06a0*/  BSYNC.RECONVERGENT B0 ;  /* 0x0000000000007941 */ /* 0x000fea0003800200 */
.L_x_0:
[----:B------:R-:W0:Y:S02]  /*06b0*/  LDC.64 R4, c[0x0][0x388] ;  /* 0x0000e200ff047b82 */ /* 0x000e240000000a00 */
[----:B0-----:R-:W-:-:S05]  /*06c0*/  IMAD.WIDE R2, R2, 0x4, R4 ;  /* 0x0000000402027825 */ /* 0x001fca00078e0204 */
[----:B------:R-:W-:Y:S01]  /*06d0*/  STG.E desc[UR6][R2.64], R0 ;  /* 0x0000000002007986 */ /* 0x000fe2000c101906 */
[----:B------:R-:W-:Y:S05]  /*06e0*/  EXIT ;  /* 0x000000000000794d */ /* 0x000fea0003800000 */
.L_x_10:
[----:B------:R-:W-:-:S00]  /*06f0*/  BRA `(.L_x_10) ;  /* 0xfffffffc00fc7947 */ /* 0x000fc0000383ffff */
[----:B------:R-:W-:-:S00]  /*0700*/  NOP ;  /* 0x0000000000007918 */ /* 0x000fc00000000000 */
[----:B------:R-:W-:-:S00]  /*0710*/  NOP ;  /* 0x0000000000007918 */ /* 0x000fc00000000000 */
[----:B------:R-:W-:-:S00]  /*0720*/  NOP ;  /* 0x0000000000007918 */ /* 0x000fc00000000000 */
[----:B------:R-:W-:-:S00]  /*0730*/  NOP ;  /* 0x0000000000007918 */ /* 0x000fc00000000000 */
[----:B------:R-:W-:-:S00]  /*0740*/  NOP ;  /* 0x0000000000007918 */ /* 0x000fc00000000000 */
[----:B------:R-:W-:-:S00]  /*0750*/  NOP ;  /* 0x0000000000007918 */ /* 0x000fc00000000000 */
[----:B------:R-:W-:-:S00]  /*0760*/  NOP ;  /* 0x0000000000007918 */ /* 0x000fc00000000000 */
[----:B------:R-:W-:-:S00]  /*0770*/  NOP ;  /* 0x0000000000007918 */ /* 0x000fc00000000000 */
.L_x_11:


//--------------------- .nv.shared.reserved.0     --------------------------
	.section	.nv.shared.reserved.0,"aw",@nobits
	.weak		__nv_reservedSMEM_offset_0_alias
	.size		__nv_reservedSMEM_offset_0_alias, 0, 64
	.other		__nv_reservedSMEM_offset_0_alias,@"STO_CUDA_RESERVED_SHARED STV_DEFAULT"
__nv_reservedSMEM_offset_0_alias:
	.zero		0
	.zero		64


//--------------------- .nv.constant0._Z10prefix_sumPiS_ --------------------------
	.section	.nv.constant0._Z10prefix_sumPiS_,"a",@progbits
	.sectionflags	@""
	.align	4
.nv.constant0._Z10prefix_sumPiS_:
	.zero		912


//--------------------- SYMBOLS --------------------------

	.type		.nv.reservedSmem.offset0,@object
	.size		.nv.reservedSmem.offset0,0x4
